	.headerflags	@"EF_CUDA_TEXMODE_UNIFIED EF_CUDA_64BIT_ADDRESS EF_CUDA_ACCELERATORS EF_CUDA_SM90 EF_CUDA_VIRTUAL_SM(EF_CUDA_SM90)"
	.elftype	@"ET_EXEC"


//--------------------- .nv.info                  --------------------------
	.section	.nv.info,"",@"SHT_CUDA_INFO"
	.align	4


	//----- nvinfo : EIATTR_REGCOUNT
	.align		4
        /*0000*/ 	.byte	0x04, 0x2f
        /*0002*/ 	.short	(.L_1 - .L_0)
	.align		4
.L_0:
        /*0004*/ 	.word	index@(triton_mm)
        /*0008*/ 	.word	0x00000020


	//----- nvinfo : EIATTR_MIN_STACK_SIZE
	.align		4
.L_1:
        /*000c*/ 	.byte	0x04, 0x12
        /*000e*/ 	.short	(.L_3 - .L_2)
	.align		4
.L_2:
        /*0010*/ 	.word	index@(triton_mm)
        /*0014*/ 	.word	0x00000000


	//----- nvinfo : EIATTR_FRAME_SIZE
	.align		4
.L_3:
        /*0018*/ 	.byte	0x04, 0x11
        /*001a*/ 	.short	(.L_5 - .L_4)
	.align		4
.L_4:
        /*001c*/ 	.word	index@(triton_mm)
        /*0020*/ 	.word	0x00000000


	//----- nvinfo : EIATTR_MIN_STACK_SIZE
	.align		4
.L_5:
        /*0024*/ 	.byte	0x04, 0x12
        /*0026*/ 	.short	(.L_7 - .L_6)
	.align		4
.L_6:
        /*0028*/ 	.word	index@(triton_mm)
        /*002c*/ 	.word	0x00000000
.L_7:


//--------------------- .nv.info.triton_mm        --------------------------
	.section	.nv.info.triton_mm,"",@"SHT_CUDA_INFO"
	.sectionflags	@""
	.align	4


	//----- nvinfo : EIATTR_CUDA_API_VERSION
	.align		4
        /*0000*/ 	.byte	0x04, 0x37
        /*0002*/ 	.short	(.L_9 - .L_8)
.L_8:
        /*0004*/ 	.word	0x0000007c


	//----- nvinfo : EIATTR_KPARAM_INFO
	.align		4
.L_9:
        /*0008*/ 	.byte	0x04, 0x17
        /*000a*/ 	.short	(.L_11 - .L_10)
.L_10:
        /*000c*/ 	.word	0x00000000
        /*0010*/ 	.short	0x0002
        /*0012*/ 	.short	0x0010
        /*0014*/ 	.byte	0x00, 0xf0, 0x21, 0x00


	//----- nvinfo : EIATTR_KPARAM_INFO
	.align		4
.L_11:
        /*0018*/ 	.byte	0x04, 0x17
        /*001a*/ 	.short	(.L_13 - .L_12)
.L_12:
        /*001c*/ 	.word	0x00000000
        /*0020*/ 	.short	0x0001
        /*0022*/ 	.short	0x0008
        /*0024*/ 	.byte	0x00, 0xf0, 0x21, 0x00


	//----- nvinfo : EIATTR_KPARAM_INFO
	.align		4
.L_13:
        /*0028*/ 	.byte	0x04, 0x17
        /*002a*/ 	.short	(.L_15 - .L_14)
.L_14:
        /*002c*/ 	.word	0x00000000
        /*0030*/ 	.short	0x0000
        /*0032*/ 	.short	0x0000
        /*0034*/ 	.byte	0x00, 0xf0, 0x21, 0x00


	//----- nvinfo : EIATTR_SPARSE_MMA_MASK
	.align		4
.L_15:
        /*0038*/ 	.byte	0x03, 0x50
        /*003a*/ 	.short	0x0000


	//----- nvinfo : EIATTR_MAXREG_COUNT
	.align		4
        /*003c*/ 	.byte	0x03, 0x1b
        /*003e*/ 	.short	0x00ff


	//----- nvinfo : EIATTR_EXIT_INSTR_OFFSETS
	.align		4
        /*0040*/ 	.byte	0x04, 0x1c
        /*0042*/ 	.short	(.L_17 - .L_16)


	//   ....[0]....
.L_16:
        /*0044*/ 	.word	0x00000be0


	//   ....[1]....
        /*0048*/ 	.word	0x00000c30


	//----- nvinfo : EIATTR_MAX_THREADS
	.align		4
.L_17:
        /*004c*/ 	.byte	0x04, 0x05
        /*004e*/ 	.short	(.L_19 - .L_18)
.L_18:
        /*0050*/ 	.word	0x00000080
        /*0054*/ 	.word	0x00000001
        /*0058*/ 	.word	0x00000001


	//----- nvinfo : EIATTR_CBANK_PARAM_SIZE
	.align		4
.L_19:
        /*005c*/ 	.byte	0x03, 0x19
        /*005e*/ 	.short	0x0018


	//----- nvinfo : EIATTR_PARAM_CBANK
	.align		4
        /*0060*/ 	.byte	0x04, 0x0a
        /*0062*/ 	.short	(.L_21 - .L_20)
	.align		4
.L_20:
        /*0064*/ 	.word	index@(.nv.constant0.triton_mm)
        /*0068*/ 	.short	0x0210
        /*006a*/ 	.short	0x0018


	//----- nvinfo : EIATTR_SW_WAR
	.align		4
.L_21:
        /*006c*/ 	.byte	0x04, 0x36
        /*006e*/ 	.short	(.L_23 - .L_22)
.L_22:
        /*0070*/ 	.word	0x00000008
.L_23:


//--------------------- .nv.callgraph             --------------------------
	.section	.nv.callgraph,"",@"SHT_CUDA_CALLGRAPH"
	.align	4
	.sectionentsize	8
	.align		4
        /*0000*/ 	.word	0x00000000
	.align		4
        /*0004*/ 	.word	0xffffffff
	.align		4
        /*0008*/ 	.word	0x00000000
	.align		4
        /*000c*/ 	.word	0xfffffffe
	.align		4
        /*0010*/ 	.word	0x00000000
	.align		4
        /*0014*/ 	.word	0xfffffffd
	.align		4
        /*0018*/ 	.word	0x00000000
	.align		4
        /*001c*/ 	.word	0xfffffffc


//--------------------- .text.triton_mm           --------------------------
	.section	.text.triton_mm,"ax",@progbits
	.sectionflags	@"SHF_BARRIERS=1"
	.align	128
        .global         triton_mm
        .type           triton_mm,@function
        .size           triton_mm,(.L_x_2 - triton_mm)
        .other          triton_mm,@"STO_CUDA_ENTRY STV_DEFAULT"
triton_mm:
.text.triton_mm:
[----:B------:R-:W1:Y:S08]  /*0000*/  LDC R1, c[0x0][0x28] ;  /* 0x00000a00ff017b82 */ /* 0x000e700000000800 */
[----:B------:R-:W2:Y:S01]  /*0010*/  S2UR UR13, SR_CTAID.X ;  /* 0x00000000000d79c3 */ /* 0x000ea20000002500 */
[----:B------:R-:W3:Y:S01]  /*0020*/  S2R R24, SR_TID.X ;  /* 0x0000000000187919 */ /* 0x000ee20000002100 */
[----:B------:R-:W-:-:S06]  /*0030*/  ULDC.64 UR14, c[0x0][0x208] ;  /* 0x00008200000e7ab9 */ /* 0x000fcc0000000a00 */
[----:B------:R-:W4:Y:S08]  /*0040*/  LDC.64 R16, c[0x0][0x210] ;  /* 0x00008400ff107b82 */ /* 0x000f300000000a00 */
[----:B------:R-:W5:Y:S01]  /*0050*/  LDC.64 R18, c[0x0][0x218] ;  /* 0x00008600ff127b82 */ /* 0x000f620000000a00 */
[----:B--2---:R-:W-:-:S04]  /*0060*/  UIMAD.WIDE UR4, UR13, 0x38e38e39, URZ ;  /* 0x38e38e390d0478a5 */ /* 0x004fc8000f8e023f */
[----:B------:R-:W-:-:S04]  /*0070*/  USHF.R.U32.HI UR4, URZ, 0x1f, UR5 ;  /* 0x0000001f3f047899 */ /* 0x000fc80008011605 */
[----:B------:R-:W-:Y:S01]  /*0080*/  ULEA.HI.SX32 UR6, UR5, UR4, 0x18 ;  /* 0x0000000405067291 */ /* 0x000fe2000f8fc23f */
[C---:B---3--:R-:W-:Y:S01]  /*0090*/  IMAD.SHL.U32 R5, R24.reuse, 0x2, RZ ;  /* 0x0000000218057824 */ /* 0x048fe200078e00ff */
[----:B------:R-:W-:Y:S01]  /*00a0*/  SHF.R.U32.HI R22, RZ, 0x3, R24 ;  /* 0x00000003ff167819 */ /* 0x000fe20000011618 */
[----:B------:R-:W-:Y:S01]  /*00b0*/  UMOV UR4, 0xfffffff8 ;  /* 0xfffffff800047882 */ /* 0x000fe20000000000 */
[----:B------:R-:W-:Y:S01]  /*00c0*/  UIMAD UR8, UR6, -0x480, UR13 ;  /* 0xfffffb80060878a4 */ /* 0x000fe2000f8e020d */
[----:B------:R-:W-:Y:S01]  /*00d0*/  IMAD.SHL.U32 R23, R24, 0x8, RZ ;  /* 0x0000000818177824 */ /* 0x000fe200078e00ff */
[----:B------:R-:W-:Y:S01]  /*00e0*/  UIMAD UR4, UR6, UR4, 0x1 ;  /* 0x00000001060474a4 */ /* 0x000fe2000f8e0204 */
[----:B------:R-:W-:Y:S01]  /*00f0*/  SGXT.U32 R22, R22, 0x4 ;  /* 0x000000041616781a */ /* 0x000fe20000000000 */
[C---:B------:R-:W-:Y:S01]  /*0100*/  IMAD.SHL.U32 R20, R24.reuse, 0x20, RZ ;  /* 0x0000002018147824 */ /* 0x040fe200078e00ff */
[----:B------:R-:W-:Y:S01]  /*0110*/  LOP3.LUT R27, R5, 0xe, RZ, 0xc0, !PT ;  /* 0x0000000e051b7812 */ /* 0x000fe200078ec0ff */
[----:B------:R-:W-:Y:S01]  /*0120*/  UISETP.LT.AND UP0, UPT, UR4, 0x8, UPT ;  /* 0x000000080400788c */ /* 0x000fe2000bf01270 */
[----:B------:R-:W-:Y:S01]  /*0130*/  IMAD.U32 R4, RZ, RZ, UR8 ;  /* 0x00000008ff047e24 */ /* 0x000fe2000f8e00ff */
[----:B------:R-:W-:-:S02]  /*0140*/  LOP3.LUT R25, R24, 0x7, RZ, 0xc0, !PT ;  /* 0x0000000718197812 */ /* 0x000fc400078ec0ff */
[----:B------:R-:W-:Y:S01]  /*0150*/  USEL UR7, UR4, 0x8, UP0 ;  /* 0x0000000804077887 */ /* 0x000fe20008000000 */
[--C-:B----4-:R-:W-:Y:S01]  /*0160*/  IMAD.WIDE.U32 R26, R27, 0x2, R16.reuse ;  /* 0x000000021b1a7825 */ /* 0x110fe200078e0010 */
[----:B------:R-:W-:Y:S01]  /*0170*/  IABS R4, R4 ;  /* 0x0000000400047213 */ /* 0x000fe20000000000 */
[----:B------:R-:W-:Y:S01]  /*0180*/  UMOV UR4, URZ ;  /* 0x0000003f00047c82 */ /* 0x000fe20008000000 */
[----:B------:R-:W-:Y:S01]  /*0190*/  ULOP3.LUT UR8, UR8, UR7, URZ, 0x3c, !UPT ;  /* 0x0000000708087292 */ /* 0x000fe2000f8e3c3f */
[----:B------:R-:W-:Y:S01]  /*01a0*/  IMAD.WIDE.U32 R16, R25, 0x4, R16 ;  /* 0x0000000419107825 */ /* 0x000fe200078e0010 */
[----:B------:R-:W-:-:S03]  /*01b0*/  R2UR UR10, R4 ;  /* 0x00000000040a72ca */ /* 0x000fc600000e0000 */
[----:B------:R-:W-:Y:S01]  /*01c0*/  IMAD.U32 R3, RZ, RZ, UR7 ;  /* 0x00000007ff037e24 */ /* 0x000fe2000f8e00ff */
[----:B------:R-:W-:-:S04]  /*01d0*/  IADD3 R28, P1, R16, 0x40, RZ ;  /* 0x00000040101c7810 */ /* 0x000fc80007f3e0ff */
[-C--:B------:R-:W-:Y:S02]  /*01e0*/  IABS R0, R3.reuse ;  /* 0x0000000300007213 */ /* 0x080fe40000000000 */
[----:B------:R-:W-:Y:S02]  /*01f0*/  IABS R3, R3 ;  /* 0x0000000300037213 */ /* 0x000fe40000000000 */
[----:B------:R-:W-:-:S13]  /*0200*/  R2UR UR16, R0 ;  /* 0x00000000001072ca */ /* 0x000fda00000e0000 */
[----:B------:R-:W2:Y:S08]  /*0210*/  I2F.RP R0, UR16 ;  /* 0x0000001000007d06 */ /* 0x000eb00008209400 */
[----:B--2---:R-:W2:Y:S02]  /*0220*/  MUFU.RCP R0, R0 ;  /* 0x0000000000007308 */ /* 0x004ea40000001000 */
[----:B--2---:R-:W-:-:S02]  /*0230*/  VIADD R2, R0, 0xffffffe ;  /* 0x0ffffffe00027836 */ /* 0x004fc40000000000 */
[----:B------:R-:W-:-:S04]  /*0240*/  IMAD.MOV R0, RZ, RZ, -R3 ;  /* 0x000000ffff007224 */ /* 0x000fc800078e0a03 */
[----:B------:R-:W2:Y:S01]  /*0250*/  F2I.FTZ.U32.TRUNC.NTZ R2, R2 ;  /* 0x0000000200027305 */ /* 0x000ea2000021f000 */
[----:B------:R-:W-:Y:S02]  /*0260*/  R2UR UR11, R0 ;  /* 0x00000000000b72ca */ /* 0x000fe400000e0000 */
[----:B--2---:R-:W-:Y:S02]  /*0270*/  R2UR UR5, R2 ;  /* 0x00000000020572ca */ /* 0x004fe400000e0000 */
[----:B------:R-:W-:-:S04]  /*0280*/  SHF.R.U32.HI R2, RZ, 0x1, R24 ;  /* 0x00000001ff027819 */ /* 0x000fc80000011618 */
[----:B------:R-:W-:-:S07]  /*0290*/  SGXT.U32 R2, R2, 0x6 ;  /* 0x000000060202781a */ /* 0x000fce0000000000 */
[----:B------:R-:W-:-:S04]  /*02a0*/  UIADD3 UR9, URZ, -UR5, URZ ;  /* 0x800000053f097290 */ /* 0x000fc8000fffe03f */
[----:B------:R-:W-:-:S04]  /*02b0*/  UIMAD UR9, UR9, UR16, URZ ;  /* 0x00000010090972a4 */ /* 0x000fc8000f8e023f */
[----:B------:R-:W-:-:S07]  /*02c0*/  UIMAD.WIDE.U32 UR4, UR5, UR9, UR4 ;  /* 0x00000009050472a5 */ /* 0x000fce000f8e0004 */
[----:B------:R-:W-:Y:S02]  /*02d0*/  UMOV UR9, UR5 ;  /* 0x0000000500097c82 */ /* 0x000fe40008000000 */
[----:B------:R-:W-:-:S04]  /*02e0*/  UIMAD.WIDE.U32 UR4, UR9, UR10, URZ ;  /* 0x0000000a090472a5 */ /* 0x000fc8000f8e003f */
[----:B------:R-:W-:-:S04]  /*02f0*/  UIMAD UR4, UR5, UR11, UR10 ;  /* 0x0000000b050472a4 */ /* 0x000fc8000f8e020a */
[----:B------:R-:W-:-:S11]  /*0300*/  UISETP.GT.U32.AND UP1, UPT, UR16, UR4, UPT ;  /* 0x000000041000728c */ /* 0x000fd6000bf24070 */
[----:B------:R-:W-:Y:S02]  /*0310*/  @!UP1 UIADD3 UR4, UR4, -UR16, URZ ;  /* 0x8000001004049290 */ /* 0x000fe4000fffe03f */
[----:B------:R-:W-:Y:S02]  /*0320*/  @!UP1 UIADD3 UR5, UR5, 0x1, URZ ;  /* 0x0000000105059890 */ /* 0x000fe4000fffe03f */
[----:B------:R-:W-:Y:S02]  /*0330*/  UISETP.GE.U32.AND UP0, UPT, UR4, UR16, UPT ;  /* 0x000000100400728c */ /* 0x000fe4000bf06070 */
[----:B------:R-:W-:Y:S01]  /*0340*/  UISETP.GE.AND UP1, UPT, UR8, URZ, UPT ;  /* 0x0000003f0800728c */ /* 0x000fe2000bf26270 */
[----:B------:R-:W2:Y:S01]  /*0350*/  S2UR UR8, SR_CgaCtaId ;  /* 0x00000000000879c3 */ /* 0x000ea20000008800 */
[----:B------:R-:W-:-:S07]  /*0360*/  UMOV UR4, 0x400 ;  /* 0x0000040000047882 */ /* 0x000fce0000000000 */
[----:B------:R-:W-:Y:S02]  /*0370*/  @UP0 UIADD3 UR5, UR5, 0x1, URZ ;  /* 0x0000000105050890 */ /* 0x000fe4000fffe03f */
[----:B------:R-:W-:Y:S02]  /*0380*/  UISETP.NE.AND UP0, UPT, UR7, URZ, UPT ;  /* 0x0000003f0700728c */ /* 0x000fe4000bf05270 */
[----:B------:R-:W-:Y:S02]  /*0390*/  ULOP3.LUT UR7, URZ, UR7, URZ, 0x33, !UPT ;  /* 0x000000073f077292 */ /* 0x000fe4000f8e333f */
[----:B------:R-:W-:-:S04]  /*03a0*/  @!UP1 UIADD3 UR5, -UR5, URZ, URZ ;  /* 0x0000003f05059290 */ /* 0x000fc8000fffe13f */
[----:B------:R-:W-:-:S04]  /*03b0*/  USEL UR5, UR7, UR5, !UP0 ;  /* 0x0000000507057287 */ /* 0x000fc8000c000000 */
[----:B------:R-:W-:Y:S02]  /*03c0*/  USHF.L.U32 UR12, UR5, 0x6, URZ ;  /* 0x00000006050c7899 */ /* 0x000fe4000800063f */
[----:B--2---:R-:W-:-:S03]  /*03d0*/  UPRMT UR8, UR8, 0x654, UR4 ;  /* 0x0000065408087896 */ /* 0x004fc60008000004 */
[----:B------:R-:W-:Y:S01]  /*03e0*/  UMOV UR4, 0x10 ;  /* 0x0000001000047882 */ /* 0x000fe20000000000 */
[----:B------:R-:W-:-:S05]  /*03f0*/  LOP3.LUT R0, R2, UR12, RZ, 0xfc, !PT ;  /* 0x0000000c02007c12 */ /* 0x000fca000f8efcff */
[----:B------:R-:W-:-:S05]  /*0400*/  IMAD.HI R3, R0, 0x38e38e39, RZ ;  /* 0x38e38e3900037827 */ /* 0x000fca00078e02ff */
[----:B------:R-:W-:-:S04]  /*0410*/  SHF.R.U32.HI R4, RZ, 0x1f, R3 ;  /* 0x0000001fff047819 */ /* 0x000fc80000011603 */
[----:B------:R-:W-:Y:S02]  /*0420*/  LEA.HI.SX32 R3, R3, R4, 0x15 ;  /* 0x0000000403037211 */ /* 0x000fe400078faaff */
[----:B------:R-:W-:-:S03]  /*0430*/  SHF.R.U32.HI R4, RZ, 0x2, R24 ;  /* 0x00000002ff047819 */ /* 0x000fc60000011618 */
[----:B------:R-:W-:Y:S01]  /*0440*/  IMAD R6, R3, -0x2400, R0 ;  /* 0xffffdc0003067824 */ /* 0x000fe200078e0200 */
[----:B------:R-:W-:Y:S02]  /*0450*/  LOP3.LUT R7, R5, 0x8, R4, 0x48, !PT ;  /* 0x0000000805077812 */ /* 0x000fe400078e4804 */
[----:B------:R-:W-:Y:S02]  /*0460*/  LOP3.LUT R0, R5, 0x6, RZ, 0xc0, !PT ;  /* 0x0000000605007812 */ /* 0x000fe400078ec0ff */
[----:B------:R-:W-:Y:S01]  /*0470*/  LOP3.LUT R3, R23, 0x8, RZ, 0xc0, !PT ;  /* 0x0000000817037812 */ /* 0x000fe200078ec0ff */
[----:B------:R-:W-:Y:S01]  /*0480*/  IMAD R7, R22, 0x10, R7 ;  /* 0x0000001016077824 */ /* 0x000fe200078e0207 */
[----:B------:R-:W-:Y:S02]  /*0490*/  LOP3.LUT R5, R23, 0x8, R24, 0x48, !PT ;  /* 0x0000000817057812 */ /* 0x000fe400078e4818 */
[----:B------:R-:W-:Y:S01]  /*04a0*/  LOP3.LUT R8, R4, 0x18, RZ, 0xc0, !PT ;  /* 0x0000001804087812 */ /* 0x000fe200078ec0ff */
[----:B------:R-:W-:-:S02]  /*04b0*/  IMAD.IADD R7, R0, 0x1, R7 ;  /* 0x0000000100077824 */ /* 0x000fc400078e0207 */
[----:B------:R-:W-:Y:S01]  /*04c0*/  IMAD R3, R6, 0xc00, R3 ;  /* 0x00000c0006037824 */ /* 0x000fe200078e0203 */
[----:B------:R-:W-:Y:S01]  /*04d0*/  SHF.R.U32.HI R6, RZ, 0x2, R24 ;  /* 0x00000002ff067819 */ /* 0x000fe20000011618 */
[----:B------:R-:W-:Y:S01]  /*04e0*/  IMAD R5, R2, 0x10, R5 ;  /* 0x0000001002057824 */ /* 0x000fe200078e0205 */
[----:B------:R-:W-:Y:S01]  /*04f0*/  LEA R2, R7, UR8, 0x1 ;  /* 0x0000000807027c11 */ /* 0x000fe2000f8e08ff */
[----:B-1---5:R-:W-:Y:S01]  /*0500*/  IMAD.WIDE R18, R3, 0x2, R18 ;  /* 0x0000000203127825 */ /* 0x022fe200078e0212 */
[--C-:B------:R-:W-:Y:S02]  /*0510*/  SHF.R.U32.HI R7, RZ, 0x3, R24.reuse ;  /* 0x00000003ff077819 */ /* 0x100fe40000011618 */
[----:B------:R-:W-:Y:S01]  /*0520*/  LEA R3, R5, UR8, 0x1 ;  /* 0x0000000805037c11 */ /* 0x000fe2000f8e08ff */
[----:B------:R-:W-:Y:S01]  /*0530*/  @!PT LDS RZ, [RZ] ;  /* 0x00000000fffff984 */ /* 0x000fe20000000800 */
[----:B------:R-:W-:Y:S01]  /*0540*/  @!PT LDS RZ, [RZ] ;  /* 0x00000000fffff984 */ /* 0x000fe20000000800 */
[----:B------:R-:W-:Y:S01]  /*0550*/  @!PT LDS RZ, [RZ] ;  /* 0x00000000fffff984 */ /* 0x000fe20000000800 */
[----:B------:R-:W-:Y:S01]  /*0560*/  LDGSTS.E [R2], desc[UR14][R26.64] ;  /* 0x000000001a027fae */ /* 0x000fe2000b92184e */
[----:B------:R-:W-:Y:S02]  /*0570*/  SHF.R.U32.HI R5, RZ, 0x4, R24 ;  /* 0x00000004ff057819 */ /* 0x000fe40000011618 */
[----:B------:R-:W-:Y:S01]  /*0580*/  SGXT.U32 R6, R6, 0x1 ;  /* 0x000000010606781a */ /* 0x000fe20000000000 */
[----:B------:R-:W0:Y:S01]  /*0590*/  LDGDEPBAR ;  /* 0x00000000000079af */ /* 0x000e220000000000 */
[----:B------:R-:W-:-:S02]  /*05a0*/  SGXT.U32 R5, R5, 0x1 ;  /* 0x000000010505781a */ /* 0x000fc40000000000 */
[----:B------:R-:W-:Y:S01]  /*05b0*/  SGXT.U32 R4, R7, 0x1 ;  /* 0x000000010704781a */ /* 0x000fe20000000000 */
[----:B------:R-:W-:Y:S02]  /*05c0*/  LDGSTS.E.BYPASS.128 [R3+0x400], desc[UR14][R18.64] ;  /* 0x0040000012037fae */ /* 0x000fe4000b901c4e */
[C---:B------:R-:W-:Y:S01]  /*05d0*/  IMAD R8, R5.reuse, 0x20, R8 ;  /* 0x0000002005087824 */ /* 0x040fe200078e0208 */
[-C--:B------:R-:W-:Y:S01]  /*05e0*/  LOP3.LUT R5, R5, R6.reuse, RZ, 0x3c, !PT ;  /* 0x0000000605057212 */ /* 0x080fe200078e3cff */
[----:B------:R-:W0:Y:S01]  /*05f0*/  LDGDEPBAR ;  /* 0x00000000000079af */ /* 0x000e220000000000 */
[----:B------:R-:W-:Y:S01]  /*0600*/  LOP3.LUT R4, R4, R6, RZ, 0x3c, !PT ;  /* 0x0000000604047212 */ /* 0x000fe200078e3cff */
[----:B------:R-:W-:Y:S02]  /*0610*/  IMAD.IADD R8, R25, 0x1, R8 ;  /* 0x0000000119087824 */ /* 0x000fe400078e0208 */
[----:B------:R-:W-:Y:S02]  /*0620*/  IMAD.SHL.U32 R5, R5, 0x10, RZ ;  /* 0x0000001005057824 */ /* 0x000fe400078e00ff */
[----:B------:R-:W-:-:S02]  /*0630*/  IMAD.SHL.U32 R4, R4, 0x10, RZ ;  /* 0x0000001004047824 */ /* 0x000fc400078e00ff */
[----:B------:R-:W-:Y:S01]  /*0640*/  IMAD.SHL.U32 R21, R8, 0x20, RZ ;  /* 0x0000002008157824 */ /* 0x000fe200078e00ff */
[----:B------:R-:W-:Y:S01]  /*0650*/  LOP3.LUT R20, R5, 0x1e0, R20, 0xf8, !PT ;  /* 0x000001e005147812 */ /* 0x000fe200078ef814 */
[----:B------:R-:W-:-:S03]  /*0660*/  IMAD.X R25, RZ, RZ, R17, P1 ;  /* 0x000000ffff197224 */ /* 0x000fc600008e0611 */
[----:B------:R-:W-:Y:S01]  /*0670*/  LOP3.LUT R21, R4, R21, RZ, 0xfc, !PT ;  /* 0x0000001504157212 */ /* 0x000fe200078efcff */
[----:B------:R-:W-:-:S04]  /*0680*/  DEPBAR.LE SB0, 0x0 ;  /* 0x000080000000791a */ /* 0x000fc80000000000 */
[----:B------:R-:W-:Y:S06]  /*0690*/  BAR.SYNC.DEFER_BLOCKING 0x0 ;  /* 0x0000000000007b1d */ /* 0x000fec0000010000 */
[----:B------:R-:W-:Y:S04]  /*06a0*/  LDSM.16.M88.4 R8, [R20+UR8] ;  /* 0x000000081408783b */ /* 0x000fe80008000200 */
[----:B------:R-:W1:Y:S01]  /*06b0*/  LDSM.16.M88.4 R12, [R21+UR8+0x400] ;  /* 0x00040008150c783b */ /* 0x000e620008000200 */
[----:B------:R-:W-:Y:S06]  /*06c0*/  BAR.SYNC.DEFER_BLOCKING 0x0 ;  /* 0x0000000000007b1d */ /* 0x000fec0000010000 */
[----:B------:R-:W-:Y:S01]  /*06d0*/  @!PT LDS RZ, [RZ] ;  /* 0x00000000fffff984 */ /* 0x000fe20000000800 */
[----:B------:R-:W-:Y:S01]  /*06e0*/  @!PT LDS RZ, [RZ] ;  /* 0x00000000fffff984 */ /* 0x000fe20000000800 */
[----:B------:R-:W-:Y:S01]  /*06f0*/  @!PT LDS RZ, [RZ] ;  /* 0x00000000fffff984 */ /* 0x000fe20000000800 */
[----:B------:R2:W-:Y:S04]  /*0700*/  LDGSTS.E [R2], desc[UR14][R26.64+0x20] ;  /* 0x000000201a027fae */ /* 0x0005e8000b92184e */
[----:B------:R-:W0:Y:S04]  /*0710*/  LDGDEPBAR ;  /* 0x00000000000079af */ /* 0x000e280000000000 */
[----:B------:R3:W-:Y:S04]  /*0720*/  LDGSTS.E.BYPASS.128 [R3+0x400], desc[UR14][R18.64+0x20] ;  /* 0x0040002012037fae */ /* 0x0007e8000b901c4e */
[----:B------:R-:W0:Y:S01]  /*0730*/  LDGDEPBAR ;  /* 0x00000000000079af */ /* 0x000e220000000000 */
[----:B-1----:R-:W-:Y:S01]  /*0740*/  HMMA.16816.F32.BF16 R4, R8, R12, RZ ;  /* 0x0000000c0804723c */ /* 0x002fe200000418ff */
[----:B--2---:R-:W-:-:S02]  /*0750*/  IADD3 R26, P0, R18, 0x40, RZ ;  /* 0x00000040121a7810 */ /* 0x004fc40007f1e0ff */
[----:B------:R-:W-:Y:S02]  /*0760*/  LOP3.LUT R27, R24, 0x1f, RZ, 0xc0, !PT ;  /* 0x0000001f181b7812 */ /* 0x000fe400078ec0ff */
[----:B------:R-:W-:Y:S01]  /*0770*/  SHF.R.U32.HI R24, RZ, 0x5, R24 ;  /* 0x00000005ff187819 */ /* 0x000fe20000011618 */
[----:B------:R-:W-:Y:S01]  /*0780*/  HMMA.16816.F32.BF16 R8, R8, R14, RZ ;  /* 0x0000000e0808723c */ /* 0x000fe200000418ff */
[----:B------:R-:W-:Y:S01]  /*0790*/  IMAD.X R29, RZ, RZ, R19, P0 ;  /* 0x000000ffff1d7224 */ /* 0x000fe200000e0613 */
[----:B------:R-:W-:-:S04]  /*07a0*/  DEPBAR.LE SB0, 0x0 ;  /* 0x000080000000791a */ /* 0x000fc80000000000 */
[----:B---3--:R-:W-:-:S15]  /*07b0*/  BAR.SYNC.DEFER_BLOCKING 0x0 ;  /* 0x0000000000007b1d */ /* 0x008fde0000010000 */
[----:B------:R-:W-:-:S03]  /*07c0*/  NOP ;  /* 0x0000000000007918 */ /* 0x000fc60000000000 */
.L_x_0:
[----:B------:R-:W-:Y:S01]  /*07d0*/  LDSM.16.M88.4 R12, [R20+UR8] ;  /* 0x00000008140c783b */ /* 0x000fe20008000200 */
[----:B------:R-:W-:Y:S02]  /*07e0*/  UISETP.GE.U32.AND UP1, UPT, UR4, 0xbf0, UPT ;  /* 0x00000bf00400788c */ /* 0x000fe4000bf26070 */
[----:B------:R-:W-:Y:S01]  /*07f0*/  UIADD3 UR4, UR4, 0x10, URZ ;  /* 0x0000001004047890 */ /* 0x000fe2000fffe03f */
[----:B------:R-:W1:Y:S01]  /*0800*/  LDSM.16.M88.4 R16, [R21+UR8+0x400] ;  /* 0x000400081510783b */ /* 0x000e620008000200 */
[----:B------:R-:W-:Y:S02]  /*0810*/  BAR.SYNC.DEFER_BLOCKING 0x0 ;  /* 0x0000000000007b1d */ /* 0x000fe40000010000 */
[----:B------:R-:W-:Y:S01]  /*0820*/  PLOP3.LUT P2, PT, PT, PT, UP1, 0x80, 0x0 ;  /* 0x000000000000781c */ /* 0x000fe20003f4f018 */
[----:B-1----:R-:W-:Y:S06]  /*0830*/  HMMA.16816.F32.BF16 R4, R12, R16, R4 ;  /* 0x000000100c04723c */ /* 0x002fec0000041804 */
[----:B------:R-:W-:Y:S07]  /*0840*/  HMMA.16816.F32.BF16 R8, R12, R18, R8 ;  /* 0x000000120c08723c */ /* 0x000fee0000041808 */
[----:B------:R-:W-:Y:S01]  /*0850*/  IMAD.MOV.U32 R12, RZ, RZ, R28 ;  /* 0x000000ffff0c7224 */ /* 0x000fe200078e001c */
[----:B------:R-:W-:Y:S01]  /*0860*/  IADD3 R28, P1, R28, 0x20, RZ ;  /* 0x000000201c1c7810 */ /* 0x000fe20007f3e0ff */
[----:B------:R-:W-:-:S04]  /*0870*/  IMAD.MOV.U32 R13, RZ, RZ, R25 ;  /* 0x000000ffff0d7224 */ /* 0x000fc800078e0019 */
[----:B------:R-:W-:Y:S01]  /*0880*/  IMAD.X R25, RZ, RZ, R25, P1 ;  /* 0x000000ffff197224 */ /* 0x000fe200008e0619 */
[----:B------:R-:W-:Y:S01]  /*0890*/  @!PT LDS RZ, [RZ] ;  /* 0x00000000fffff984 */ /* 0x000fe20000000800 */
[----:B------:R-:W-:Y:S01]  /*08a0*/  @!PT LDS RZ, [RZ] ;  /* 0x00000000fffff984 */ /* 0x000fe20000000800 */
[----:B------:R-:W-:Y:S01]  /*08b0*/  @!PT LDS RZ, [RZ] ;  /* 0x00000000fffff984 */ /* 0x000fe20000000800 */
[----:B------:R1:W-:Y:S04]  /*08c0*/  LDGSTS.E [R2], desc[UR14][R12.64], !P2 ;  /* 0x000000000c027fae */ /* 0x0003e8000d12184e */
[----:B------:R-:W0:Y:S01]  /*08d0*/  LDGDEPBAR ;  /* 0x00000000000079af */ /* 0x000e220000000000 */
[----:B-1----:R-:W-:Y:S01]  /*08e0*/  IMAD.MOV.U32 R12, RZ, RZ, R26 ;  /* 0x000000ffff0c7224 */ /* 0x002fe200078e001a */
[----:B------:R-:W-:Y:S01]  /*08f0*/  IADD3 R26, P0, R26, 0x20, RZ ;  /* 0x000000201a1a7810 */ /* 0x000fe20007f1e0ff */
[----:B------:R-:W-:-:S04]  /*0900*/  IMAD.MOV.U32 R13, RZ, RZ, R29 ;  /* 0x000000ffff0d7224 */ /* 0x000fc800078e001d */
[----:B------:R-:W-:Y:S01]  /*0910*/  IMAD.X R29, RZ, RZ, R29, P0 ;  /* 0x000000ffff1d7224 */ /* 0x000fe200000e061d */
[----:B------:R1:W-:Y:S04]  /*0920*/  LDGSTS.E.BYPASS.128 [R3+0x400], desc[UR14][R12.64], !P2 ;  /* 0x004000000c037fae */ /* 0x0003e8000d101c4e */
[----:B------:R-:W0:Y:S01]  /*0930*/  LDGDEPBAR ;  /* 0x00000000000079af */ /* 0x000e220000000000 */
[----:B------:R-:W-:-:S04]  /*0940*/  DEPBAR.LE SB0, 0x0 ;  /* 0x000080000000791a */ /* 0x000fc80000000000 */
[----:B------:R-:W-:Y:S06]  /*0950*/  BAR.SYNC.DEFER_BLOCKING 0x0 ;  /* 0x0000000000007b1d */ /* 0x000fec0000010000 */
[----:B-1----:R-:W-:Y:S05]  /*0960*/  @!P2 BRA `(.L_x_0) ;  /* 0xfffffffc0098a947 */ /* 0x002fea000383ffff */
[----:B------:R-:W-:Y:S01]  /*0970*/  IABS R2, UR13 ;  /* 0x0000000d00027c13 */ /* 0x000fe20008000000 */
[----:B------:R-:W-:Y:S01]  /*0980*/  UISETP.GE.AND UP2, UPT, UR13, URZ, UPT ;  /* 0x0000003f0d00728c */ /* 0x000fe2000bf46270 */
[----:B------:R-:W-:-:S04]  /*0990*/  DEPBAR.LE SB0, 0x0 ;  /* 0x000080000000791a */ /* 0x000fc80000000000 */
[----:B------:R-:W-:Y:S02]  /*09a0*/  R2UR UR10, R2 ;  /* 0x00000000020a72ca */ /* 0x000fe400000e0000 */
[----:B------:R-:W-:Y:S02]  /*09b0*/  LOP3.LUT R3, R24, 0x3, RZ, 0xc0, !PT ;  /* 0x0000000318037812 */ /* 0x000fe400078ec0ff */
[----:B------:R-:W-:Y:S02]  /*09c0*/  F2FP.BF16.F32.PACK_AB R13, R5, R4 ;  /* 0x00000004050d723e */ /* 0x000fe400000010ff */
[----:B------:R-:W-:Y:S01]  /*09d0*/  SHF.R.U32.HI R2, RZ, 0x2, R27 ;  /* 0x00000002ff027819 */ /* 0x000fe2000001161b */
[----:B------:R-:W-:Y:S01]  /*09e0*/  IMAD R5, R3, 0x8, R0 ;  /* 0x0000000803057824 */ /* 0x000fe200078e0200 */
[----:B------:R-:W-:Y:S02]  /*09f0*/  F2FP.BF16.F32.PACK_AB R7, R7, R6 ;  /* 0x000000060707723e */ /* 0x000fe400000010ff */
[----:B------:R-:W-:Y:S01]  /*0a00*/  F2FP.BF16.F32.PACK_AB R9, R9, R8 ;  /* 0x000000080909723e */ /* 0x000fe200000010ff */
[----:B------:R-:W-:Y:S01]  /*0a10*/  IMAD R2, R2, 0x48, R5 ;  /* 0x0000004802027824 */ /* 0x000fe200078e0205 */
[----:B------:R-:W-:Y:S01]  /*0a20*/  F2FP.BF16.F32.PACK_AB R11, R11, R10 ;  /* 0x0000000a0b0b723e */ /* 0x000fe200000010ff */
[----:B------:R-:W-:Y:S01]  /*0a30*/  UIMAD.WIDE.U32 UR4, UR9, UR10, URZ ;  /* 0x0000000a090472a5 */ /* 0x000fe2000f8e003f */
[----:B------:R-:W-:-:S02]  /*0a40*/  SHF.R.U32.HI R4, RZ, 0x3, R27 ;  /* 0x00000003ff047819 */ /* 0x000fc4000001161b */
[----:B------:R-:W-:Y:S01]  /*0a50*/  LEA R2, R2, UR8, 0x1 ;  /* 0x0000000802027c11 */ /* 0x000fe2000f8e08ff */
[----:B------:R-:W-:Y:S01]  /*0a60*/  UIMAD UR5, UR5, UR11, UR10 ;  /* 0x0000000b050572a4 */ /* 0x000fe2000f8e020a */
[----:B------:R-:W-:Y:S01]  /*0a70*/  BAR.SYNC.DEFER_BLOCKING 0x0 ;  /* 0x0000000000007b1d */ /* 0x000fe20000010000 */
[----:B------:R-:W-:Y:S01]  /*0a80*/  IMAD R3, R3, 0x4, R4 ;  /* 0x0000000403037824 */ /* 0x000fe200078e0204 */
[----:B------:R-:W-:Y:S01]  /*0a90*/  LOP3.LUT R0, R23, 0x38, RZ, 0xc0, !PT ;  /* 0x0000003817007812 */ /* 0x000fe200078ec0ff */
[----:B------:R-:W-:Y:S01]  /*0aa0*/  UISETP.GT.U32.AND UP1, UPT, UR16, UR5, UPT ;  /* 0x000000051000728c */ /* 0x000fe2000bf24070 */
[----:B------:R-:W-:-:S03]  /*0ab0*/  IMAD.U32 R4, RZ, RZ, UR12 ;  /* 0x0000000cff047e24 */ /* 0x000fc6000f8e00ff */
[----:B------:R-:W-:Y:S02]  /*0ac0*/  IMAD R0, R3, 0x48, R0 ;  /* 0x0000004803007824 */ /* 0x000fe400078e0200 */
[----:B------:R-:W-:-:S03]  /*0ad0*/  LOP3.LUT R23, R4, 0x38, R23, 0xf8, !PT ;  /* 0x0000003804177812 */ /* 0x000fc600078ef817 */
[----:B------:R-:W-:Y:S02]  /*0ae0*/  LEA R0, R0, UR8, 0x1 ;  /* 0x0000000800007c11 */ /* 0x000fe4000f8e08ff */
[----:B------:R-:W-:-:S04]  /*0af0*/  @!UP1 UIADD3 UR5, UR5, -UR16, URZ ;  /* 0x8000001005059290 */ /* 0x000fc8000fffe03f */
[----:B------:R-:W-:Y:S01]  /*0b00*/  UISETP.GT.U32.AND UP1, UPT, UR16, UR5, UPT ;  /* 0x000000051000728c */ /* 0x000fe2000bf24070 */
[----:B------:R1:W-:Y:S04]  /*0b10*/  STS [R2], R13 ;  /* 0x0000000d02007388 */ /* 0x0003e80000000800 */
[----:B------:R1:W-:Y:S06]  /*0b20*/  STS [R2+0x480], R7 ;  /* 0x0004800702007388 */ /* 0x0003ec0000000800 */
[----:B------:R-:W-:Y:S01]  /*0b30*/  @!UP1 UIADD3 UR5, UR5, -UR16, URZ ;  /* 0x8000001005059290 */ /* 0x000fe2000fffe03f */
[----:B------:R1:W-:Y:S03]  /*0b40*/  STS [R2+0x40], R9 ;  /* 0x0000400902007388 */ /* 0x0003e60000000800 */
[----:B------:R-:W-:Y:S01]  /*0b50*/  @!UP2 UIADD3 UR5, -UR5, URZ, URZ ;  /* 0x0000003f0505a290 */ /* 0x000fe2000fffe13f */
[----:B------:R1:W-:Y:S03]  /*0b60*/  STS [R2+0x4c0], R11 ;  /* 0x0004c00b02007388 */ /* 0x0003e60000000800 */
[----:B------:R-:W-:-:S04]  /*0b70*/  USEL UR5, UR7, UR5, !UP0 ;  /* 0x0000000507057287 */ /* 0x000fc8000c000000 */
[----:B------:R-:W-:-:S04]  /*0b80*/  ULEA UR5, UR6, UR5, 0x3 ;  /* 0x0000000506057291 */ /* 0x000fc8000f8e183f */
[----:B------:R-:W-:-:S06]  /*0b90*/  USHF.L.U32 UR5, UR5, 0x4, URZ ;  /* 0x0000000405057899 */ /* 0x000fcc000800063f */
[----:B------:R-:W-:Y:S01]  /*0ba0*/  LOP3.LUT R22, R22, UR5, RZ, 0xfc, !PT ;  /* 0x0000000516167c12 */ /* 0x000fe2000f8efcff */
[----:B------:R-:W-:Y:S03]  /*0bb0*/  BAR.SYNC.DEFER_BLOCKING 0x0 ;  /* 0x0000000000007b1d */ /* 0x000fe60000010000 */
[----:B------:R-:W-:-:S04]  /*0bc0*/  ISETP.GE.AND P0, PT, R22, 0x1, PT ;  /* 0x000000011600780c */ /* 0x000fc80003f06270 */
[----:B------:R-:W-:-:S13]  /*0bd0*/  ISETP.LT.AND P0, PT, R23, 0x2400, !P0 ;  /* 0x000024001700780c */ /* 0x000fda0004701270 */
[----:B-1----:R-:W-:Y:S05]  /*0be0*/  @!P0 EXIT ;  /* 0x000000000000894d */ /* 0x002fea0003800000 */
[----:B------:R-:W1:Y:S01]  /*0bf0*/  LDS.128 R4, [R0] ;  /* 0x0000000000047984 */ /* 0x000e620000000c00 */
[----:B------:R-:W2:Y:S02]  /*0c00*/  LDC.64 R2, c[0x0][0x220] ;  /* 0x00008800ff027b82 */ /* 0x000ea40000000a00 */
[----:B--2---:R-:W-:-:S05]  /*0c10*/  IMAD.WIDE R2, R23, 0x2, R2 ;  /* 0x0000000217027825 */ /* 0x004fca00078e0202 */
[----:B-1----:R-:W-:Y:S01]  /*0c20*/  STG.E.128 desc[UR14][R2.64], R4 ;  /* 0x0000000402007986 */ /* 0x002fe2000c101d0e */
[----:B------:R-:W-:Y:S05]  /*0c30*/  EXIT ;  /* 0x000000000000794d */ /* 0x000fea0003800000 */
.L_x_1:
[----:B------:R-:W-:-:S00]  /*0c40*/  BRA `(.L_x_1) ;  /* 0xfffffffc00fc7947 */ /* 0x000fc0000383ffff */
[----:B------:R-:W-:-:S00]  /*0c50*/  NOP ;  /* 0x0000000000007918 */ /* 0x000fc00000000000 */
        /* <DEDUP_REMOVED lines=10> */
.L_x_2:


//--------------------- .nv.shared.triton_mm      --------------------------
	.section	.nv.shared.triton_mm,"aw",@nobits
	.sectionflags	@""
	.align	16
	.zero		1024


//--------------------- .nv.constant0.triton_mm   --------------------------
	.section	.nv.constant0.triton_mm,"a",@progbits
	.sectionflags	@""
	.align	4
.nv.constant0.triton_mm:
	.zero		552
